	.headerflags	@"EF_CUDA_TEXMODE_UNIFIED EF_CUDA_64BIT_ADDRESS EF_CUDA_ACCELERATORS EF_CUDA_SM90 EF_CUDA_VIRTUAL_SM(EF_CUDA_SM90)"
	.elftype	@"ET_EXEC"


//--------------------- .nv.info                  --------------------------
	.section	.nv.info,"",@"SHT_CUDA_INFO"
	.align	4


	//----- nvinfo : EIATTR_REGCOUNT
	.align		4
        /*0000*/ 	.byte	0x04, 0x2f
        /*0002*/ 	.short	(.L_1 - .L_0)
	.align		4
.L_0:
        /*0004*/ 	.word	index@(triton_poi_fused_add_convolution_2)
        /*0008*/ 	.word	0x00000020


	//----- nvinfo : EIATTR_MIN_STACK_SIZE
	.align		4
.L_1:
        /*000c*/ 	.byte	0x04, 0x12
        /*000e*/ 	.short	(.L_3 - .L_2)
	.align		4
.L_2:
        /*0010*/ 	.word	index@(triton_poi_fused_add_convolution_2)
        /*0014*/ 	.word	0x00000000


	//----- nvinfo : EIATTR_FRAME_SIZE
	.align		4
.L_3:
        /*0018*/ 	.byte	0x04, 0x11
        /*001a*/ 	.short	(.L_5 - .L_4)
	.align		4
.L_4:
        /*001c*/ 	.word	index@(triton_poi_fused_add_convolution_2)
        /*0020*/ 	.word	0x00000000


	//----- nvinfo : EIATTR_MIN_STACK_SIZE
	.align		4
.L_5:
        /*0024*/ 	.byte	0x04, 0x12
        /*0026*/ 	.short	(.L_7 - .L_6)
	.align		4
.L_6:
        /*0028*/ 	.word	index@(triton_poi_fused_add_convolution_2)
        /*002c*/ 	.word	0x00000000
.L_7:


//--------------------- .nv.info.triton_poi_fused_add_convolution_2 --------------------------
	.section	.nv.info.triton_poi_fused_add_convolution_2,"",@"SHT_CUDA_INFO"
	.sectionflags	@""
	.align	4


	//----- nvinfo : EIATTR_CUDA_API_VERSION
	.align		4
        /*0000*/ 	.byte	0x04, 0x37
        /*0002*/ 	.short	(.L_9 - .L_8)
.L_8:
        /*0004*/ 	.word	0x0000007c


	//----- nvinfo : EIATTR_KPARAM_INFO
	.align		4
.L_9:
        /*0008*/ 	.byte	0x04, 0x17
        /*000a*/ 	.short	(.L_11 - .L_10)
.L_10:
        /*000c*/ 	.word	0x00000000
        /*0010*/ 	.short	0x0005
        /*0012*/ 	.short	0x0024
        /*0014*/ 	.byte	0x00, 0xf0, 0x11, 0x00


	//----- nvinfo : EIATTR_KPARAM_INFO
	.align		4
.L_11:
        /*0018*/ 	.byte	0x04, 0x17
        /*001a*/ 	.short	(.L_13 - .L_12)
.L_12:
        /*001c*/ 	.word	0x00000000
        /*0020*/ 	.short	0x0004
        /*0022*/ 	.short	0x0020
        /*0024*/ 	.byte	0x00, 0xf0, 0x11, 0x00


	//----- nvinfo : EIATTR_KPARAM_INFO
	.align		4
.L_13:
        /*0028*/ 	.byte	0x04, 0x17
        /*002a*/ 	.short	(.L_15 - .L_14)
.L_14:
        /*002c*/ 	.word	0x00000000
        /*0030*/ 	.short	0x0003
        /*0032*/ 	.short	0x0018
        /*0034*/ 	.byte	0x00, 0xf4, 0x21, 0x00


	//----- nvinfo : EIATTR_KPARAM_INFO
	.align		4
.L_15:
        /*0038*/ 	.byte	0x04, 0x17
        /*003a*/ 	.short	(.L_17 - .L_16)
.L_16:
        /*003c*/ 	.word	0x00000000
        /*0040*/ 	.short	0x0002
        /*0042*/ 	.short	0x0010
        /*0044*/ 	.byte	0x00, 0xf4, 0x21, 0x00


	//----- nvinfo : EIATTR_KPARAM_INFO
	.align		4
.L_17:
        /*0048*/ 	.byte	0x04, 0x17
        /*004a*/ 	.short	(.L_19 - .L_18)
.L_18:
        /*004c*/ 	.word	0x00000000
        /*0050*/ 	.short	0x0001
        /*0052*/ 	.short	0x0008
        /*0054*/ 	.byte	0x00, 0xf4, 0x21, 0x00


	//----- nvinfo : EIATTR_KPARAM_INFO
	.align		4
.L_19:
        /*0058*/ 	.byte	0x04, 0x17
        /*005a*/ 	.short	(.L_21 - .L_20)
.L_20:
        /*005c*/ 	.word	0x00000000
        /*0060*/ 	.short	0x0000
        /*0062*/ 	.short	0x0000
        /*0064*/ 	.byte	0x00, 0xf4, 0x21, 0x00


	//----- nvinfo : EIATTR_SPARSE_MMA_MASK
	.align		4
.L_21:
        /*0068*/ 	.byte	0x03, 0x50
        /*006a*/ 	.short	0x0000


	//----- nvinfo : EIATTR_MAXREG_COUNT
	.align		4
        /*006c*/ 	.byte	0x03, 0x1b
        /*006e*/ 	.short	0x00ff


	//----- nvinfo : EIATTR_EXIT_INSTR_OFFSETS
	.align		4
        /*0070*/ 	.byte	0x04, 0x1c
        /*0072*/ 	.short	(.L_23 - .L_22)


	//   ....[0]....
.L_22:
        /*0074*/ 	.word	0x00000470


	//----- nvinfo : EIATTR_REQNTID
	.align		4
.L_23:
        /*0078*/ 	.byte	0x04, 0x10
        /*007a*/ 	.short	(.L_25 - .L_24)
.L_24:
        /*007c*/ 	.word	0x00000080
        /*0080*/ 	.word	0x00000001
        /*0084*/ 	.word	0x00000001


	//----- nvinfo : EIATTR_CBANK_PARAM_SIZE
	.align		4
.L_25:
        /*0088*/ 	.byte	0x03, 0x19
        /*008a*/ 	.short	0x0028


	//----- nvinfo : EIATTR_PARAM_CBANK
	.align		4
        /*008c*/ 	.byte	0x04, 0x0a
        /*008e*/ 	.short	(.L_27 - .L_26)
	.align		4
.L_26:
        /*0090*/ 	.word	index@(.nv.constant0.triton_poi_fused_add_convolution_2)
        /*0094*/ 	.short	0x0210
        /*0096*/ 	.short	0x0028


	//----- nvinfo : EIATTR_SW_WAR
	.align		4
.L_27:
        /*0098*/ 	.byte	0x04, 0x36
        /*009a*/ 	.short	(.L_29 - .L_28)
.L_28:
        /*009c*/ 	.word	0x00000008
.L_29:


//--------------------- .nv.callgraph             --------------------------
	.section	.nv.callgraph,"",@"SHT_CUDA_CALLGRAPH"
	.align	4
	.sectionentsize	8
	.align		4
        /*0000*/ 	.word	0x00000000
	.align		4
        /*0004*/ 	.word	0xffffffff
	.align		4
        /*0008*/ 	.word	0x00000000
	.align		4
        /*000c*/ 	.word	0xfffffffe
	.align		4
        /*0010*/ 	.word	0x00000000
	.align		4
        /*0014*/ 	.word	0xfffffffd
	.align		4
        /*0018*/ 	.word	0x00000000
	.align		4
        /*001c*/ 	.word	0xfffffffc


//--------------------- .text.triton_poi_fused_add_convolution_2 --------------------------
	.section	.text.triton_poi_fused_add_convolution_2,"ax",@progbits
	.align	128
        .global         triton_poi_fused_add_convolution_2
        .type           triton_poi_fused_add_convolution_2,@function
        .size           triton_poi_fused_add_convolution_2,(.L_x_1 - triton_poi_fused_add_convolution_2)
        .other          triton_poi_fused_add_convolution_2,@"STO_CUDA_ENTRY STV_DEFAULT"
triton_poi_fused_add_convolution_2:
.text.triton_poi_fused_add_convolution_2:
[----:B------:R-:W-:Y:S01]  /*0000*/  LDC R1, c[0x0][0x28] ;  /* 0x00000a00ff017b82 */ /* 0x000fe20000000800 */
[----:B------:R-:W1:Y:S07]  /*0010*/  S2R R11, SR_CTAID.Y ;  /* 0x00000000000b7919 */ /* 0x000e6e0000002600 */
[----:B------:R-:W2:Y:S01]  /*0020*/  LDC.64 R2, c[0x0][0x218] ;  /* 0x00008600ff027b82 */ /* 0x000ea20000000a00 */
[----:B------:R-:W-:Y:S01]  /*0030*/  ULDC.64 UR4, c[0x0][0x208] ;  /* 0x0000820000047ab9 */ /* 0x000fe20000000a00 */
[----:B------:R-:W3:Y:S01]  /*0040*/  S2R R5, SR_TID.X ;  /* 0x0000000000057919 */ /* 0x000ee20000002100 */
[----:B------:R-:W4:Y:S05]  /*0050*/  S2R R7, SR_CTAID.X ;  /* 0x0000000000077919 */ /* 0x000f2a0000002500 */
[----:B------:R-:W5:Y:S08]  /*0060*/  LDC.64 R22, c[0x0][0x210] ;  /* 0x00008400ff167b82 */ /* 0x000f700000000a00 */
[----:B------:R-:W5:Y:S01]  /*0070*/  LDC.64 R28, c[0x0][0x228] ;  /* 0x00008a00ff1c7b82 */ /* 0x000f620000000a00 */
[----:B-1----:R-:W-:-:S04]  /*0080*/  SHF.R.S32.HI R0, RZ, 0x1f, R11 ;  /* 0x0000001fff007819 */ /* 0x002fc8000001140b */
[----:B------:R-:W-:Y:S02]  /*0090*/  LEA.HI R4, R0, R11, RZ, 0x8 ;  /* 0x0000000b00047211 */ /* 0x000fe400078f40ff */
[----:B---3--:R-:W-:Y:S02]  /*00a0*/  SHF.L.U32 R0, R5, 0x2, RZ ;  /* 0x0000000205007819 */ /* 0x008fe400000006ff */
[C---:B------:R-:W-:Y:S02]  /*00b0*/  LOP3.LUT R5, R4.reuse, 0xffffff00, RZ, 0xc0, !PT ;  /* 0xffffff0004057812 */ /* 0x040fe400078ec0ff */
[----:B------:R-:W-:Y:S02]  /*00c0*/  SHF.L.U32 R4, R4, 0xc, RZ ;  /* 0x0000000c04047819 */ /* 0x000fe400000006ff */
[----:B------:R-:W-:Y:S02]  /*00d0*/  LOP3.LUT R0, R0, 0x1fc, RZ, 0xc0, !PT ;  /* 0x000001fc00007812 */ /* 0x000fe400078ec0ff */
[----:B------:R-:W-:-:S02]  /*00e0*/  IADD3 R5, -R5, R11, RZ ;  /* 0x0000000b05057210 */ /* 0x000fc40007ffe1ff */
[----:B------:R-:W-:Y:S02]  /*00f0*/  LOP3.LUT R4, R4, 0xfff00000, RZ, 0xc0, !PT ;  /* 0xfff0000004047812 */ /* 0x000fe400078ec0ff */
[----:B----4-:R-:W-:Y:S01]  /*0100*/  LEA R0, R7, R0, 0xa ;  /* 0x0000000007007211 */ /* 0x010fe200078e50ff */
[----:B--2---:R-:W-:Y:S01]  /*0110*/  IMAD.WIDE R6, R5, 0x4, R2 ;  /* 0x0000000405067825 */ /* 0x004fe200078e0202 */
[----:B------:R-:W-:Y:S02]  /*0120*/  IADD3 R9, R5, R4, RZ ;  /* 0x0000000405097210 */ /* 0x000fe40007ffe0ff */
[----:B------:R-:W1:Y:S01]  /*0130*/  LDC.64 R4, c[0x0][0x220] ;  /* 0x00008800ff047b82 */ /* 0x000e620000000a00 */
[----:B------:R-:W-:Y:S02]  /*0140*/  LEA R2, R11, R0, 0xc ;  /* 0x000000000b027211 */ /* 0x000fe400078e60ff */
[----:B------:R-:W-:Y:S02]  /*0150*/  LEA R9, R0, R9, 0x8 ;  /* 0x0000000900097211 */ /* 0x000fe400078e40ff */
[----:B------:R-:W-:Y:S01]  /*0160*/  IADD3 R27, R2, 0x200, RZ ;  /* 0x00000200021b7810 */ /* 0x000fe20007ffe0ff */
[----:B------:R1:W2:Y:S01]  /*0170*/  LDG.E.EL R0, desc[UR4][R6.64] ;  /* 0x0000000406007981 */ /* 0x0002a2000c2e1900 */
[----:B------:R-:W-:Y:S01]  /*0180*/  IADD3 R13, R9, 0x100, RZ ;  /* 0x00000100090d7810 */ /* 0x000fe20007ffe0ff */
[----:B-----5:R-:W-:Y:S01]  /*0190*/  IMAD.WIDE R10, R9, 0x4, R22 ;  /* 0x00000004090a7825 */ /* 0x020fe200078e0216 */
[----:B------:R-:W-:-:S02]  /*01a0*/  IADD3 R15, R9, 0x200, RZ ;  /* 0x00000200090f7810 */ /* 0x000fc40007ffe0ff */
[----:B------:R-:W-:Y:S01]  /*01b0*/  IADD3 R17, R9, 0x300, RZ ;  /* 0x0000030009117810 */ /* 0x000fe20007ffe0ff */
[--C-:B------:R-:W-:Y:S01]  /*01c0*/  IMAD.WIDE R12, R13, 0x4, R22.reuse ;  /* 0x000000040d0c7825 */ /* 0x100fe200078e0216 */
[----:B------:R-:W-:Y:S02]  /*01d0*/  IADD3 R25, R9, 0x20000, RZ ;  /* 0x0002000009197810 */ /* 0x000fe40007ffe0ff */
[----:B------:R-:W-:Y:S01]  /*01e0*/  IADD3 R19, R9, 0x20100, RZ ;  /* 0x0002010009137810 */ /* 0x000fe20007ffe0ff */
[--C-:B------:R-:W-:Y:S01]  /*01f0*/  IMAD.WIDE R14, R15, 0x4, R22.reuse ;  /* 0x000000040f0e7825 */ /* 0x100fe200078e0216 */
[----:B------:R-:W-:Y:S01]  /*0200*/  IADD3 R21, R9, 0x20200, RZ ;  /* 0x0002020009157810 */ /* 0x000fe20007ffe0ff */
[----:B------:R-:W2:Y:S01]  /*0210*/  LDG.E.EL R13, desc[UR4][R12.64] ;  /* 0x000000040c0d7981 */ /* 0x000ea2000c2e1900 */
[----:B------:R-:W-:Y:S01]  /*0220*/  IADD3 R3, R9, 0x20300, RZ ;  /* 0x0002030009037810 */ /* 0x000fe20007ffe0ff */
[--C-:B------:R-:W-:Y:S02]  /*0230*/  IMAD.WIDE R16, R17, 0x4, R22.reuse ;  /* 0x0000000411107825 */ /* 0x100fe400078e0216 */
[----:B------:R-:W3:Y:S02]  /*0240*/  LDG.E.EL R15, desc[UR4][R14.64] ;  /* 0x000000040e0f7981 */ /* 0x000ee4000c2e1900 */
[----:B------:R-:W-:-:S02]  /*0250*/  IMAD.WIDE R24, R25, 0x4, R22 ;  /* 0x0000000419187825 */ /* 0x000fc400078e0216 */
[----:B------:R-:W4:Y:S02]  /*0260*/  LDG.E.EL R17, desc[UR4][R16.64] ;  /* 0x0000000410117981 */ /* 0x000f24000c2e1900 */
[--C-:B------:R-:W-:Y:S02]  /*0270*/  IMAD.WIDE R18, R19, 0x4, R22.reuse ;  /* 0x0000000413127825 */ /* 0x100fe400078e0216 */
[----:B------:R-:W5:Y:S02]  /*0280*/  LDG.E.EL R25, desc[UR4][R24.64] ;  /* 0x0000000418197981 */ /* 0x000f64000c2e1900 */
[--C-:B------:R-:W-:Y:S02]  /*0290*/  IMAD.WIDE R20, R21, 0x4, R22.reuse ;  /* 0x0000000415147825 */ /* 0x100fe400078e0216 */
[----:B------:R-:W5:Y:S02]  /*02a0*/  LDG.E.EL R19, desc[UR4][R18.64] ;  /* 0x0000000412137981 */ /* 0x000f64000c2e1900 */
[----:B------:R-:W-:-:S02]  /*02b0*/  IMAD.WIDE R22, R3, 0x4, R22 ;  /* 0x0000000403167825 */ /* 0x000fc400078e0216 */
[----:B------:R-:W5:Y:S02]  /*02c0*/  LDG.E.EL R3, desc[UR4][R10.64] ;  /* 0x000000040a037981 */ /* 0x000f64000c2e1900 */
[--C-:B-1----:R-:W-:Y:S02]  /*02d0*/  IMAD.WIDE R6, R2, 0x4, R4.reuse ;  /* 0x0000000402067825 */ /* 0x102fe400078e0204 */
[----:B------:R-:W5:Y:S02]  /*02e0*/  LDG.E.EL R21, desc[UR4][R20.64] ;  /* 0x0000000414157981 */ /* 0x000f64000c2e1900 */
[----:B------:R-:W-:Y:S02]  /*02f0*/  IMAD.WIDE R8, R27, 0x4, R4 ;  /* 0x000000041b087825 */ /* 0x000fe400078e0204 */
[----:B------:R-:W5:Y:S04]  /*0300*/  LDG.E.EL R23, desc[UR4][R22.64] ;  /* 0x0000000416177981 */ /* 0x000f68000c2e1900 */
[----:B------:R-:W5:Y:S04]  /*0310*/  LDG.E.EL.128 R4, desc[UR4][R6.64] ;  /* 0x0000000406047981 */ /* 0x000f68000c2e1d00 */
[----:B0-----:R-:W5:Y:S01]  /*0320*/  LDG.E.EL.128 R8, desc[UR4][R8.64] ;  /* 0x0000000408087981 */ /* 0x001f62000c2e1d00 */
[--C-:B--2---:R-:W-:Y:S01]  /*0330*/  FADD R12, R13, R0.reuse ;  /* 0x000000000d0c7221 */ /* 0x104fe20000000000 */
[--C-:B---3--:R-:W-:Y:S01]  /*0340*/  FADD R15, R15, R0.reuse ;  /* 0x000000000f0f7221 */ /* 0x108fe20000000000 */
[--C-:B----4-:R-:W-:Y:S01]  /*0350*/  FADD R14, R17, R0.reuse ;  /* 0x00000000110e7221 */ /* 0x110fe20000000000 */
[--C-:B-----5:R-:W-:Y:S01]  /*0360*/  FADD R25, R25, R0.reuse ;  /* 0x0000000019197221 */ /* 0x120fe20000000000 */
[--C-:B------:R-:W-:Y:S01]  /*0370*/  FADD R16, R19, R0.reuse ;  /* 0x0000000013107221 */ /* 0x100fe20000000000 */
[--C-:B------:R-:W-:Y:S01]  /*0380*/  FADD R3, R3, R0.reuse ;  /* 0x0000000003037221 */ /* 0x100fe20000000000 */
[--C-:B------:R-:W-:Y:S01]  /*0390*/  FADD R21, R21, R0.reuse ;  /* 0x0000000015157221 */ /* 0x100fe20000000000 */
[----:B------:R-:W-:-:S02]  /*03a0*/  FADD R0, R23, R0 ;  /* 0x0000000017007221 */ /* 0x000fc40000000000 */
[----:B------:R-:W-:Y:S01]  /*03b0*/  FADD R4, R4, R3 ;  /* 0x0000000304047221 */ /* 0x000fe20000000000 */
[----:B------:R-:W-:Y:S01]  /*03c0*/  FADD R5, R5, R12 ;  /* 0x0000000c05057221 */ /* 0x000fe20000000000 */
[----:B------:R-:W-:Y:S01]  /*03d0*/  FADD R6, R6, R15 ;  /* 0x0000000f06067221 */ /* 0x000fe20000000000 */
[----:B------:R-:W-:Y:S01]  /*03e0*/  FADD R7, R7, R14 ;  /* 0x0000000e07077221 */ /* 0x000fe20000000000 */
[----:B------:R-:W-:-:S04]  /*03f0*/  IMAD.WIDE R2, R2, 0x4, R28 ;  /* 0x0000000402027825 */ /* 0x000fc800078e021c */
[----:B------:R-:W-:Y:S01]  /*0400*/  FADD R8, R8, R25 ;  /* 0x0000001908087221 */ /* 0x000fe20000000000 */
[----:B------:R-:W-:Y:S01]  /*0410*/  FADD R9, R9, R16 ;  /* 0x0000001009097221 */ /* 0x000fe20000000000 */
[----:B------:R-:W-:Y:S01]  /*0420*/  FADD R10, R10, R21 ;  /* 0x000000150a0a7221 */ /* 0x000fe20000000000 */
[----:B------:R-:W-:Y:S01]  /*0430*/  FADD R11, R11, R0 ;  /* 0x000000000b0b7221 */ /* 0x000fe20000000000 */
[----:B------:R-:W-:Y:S01]  /*0440*/  IMAD.WIDE R28, R27, 0x4, R28 ;  /* 0x000000041b1c7825 */ /* 0x000fe200078e021c */
[----:B------:R-:W-:Y:S04]  /*0450*/  STG.E.128 desc[UR4][R2.64], R4 ;  /* 0x0000000402007986 */ /* 0x000fe8000c101d04 */
[----:B------:R-:W-:Y:S01]  /*0460*/  STG.E.128 desc[UR4][R28.64], R8 ;  /* 0x000000081c007986 */ /* 0x000fe2000c101d04 */
[----:B------:R-:W-:Y:S05]  /*0470*/  EXIT ;  /* 0x000000000000794d */ /* 0x000fea0003800000 */
.L_x_0:
[----:B------:R-:W-:-:S00]  /*0480*/  BRA `(.L_x_0) ;  /* 0xfffffffc00fc7947 */ /* 0x000fc0000383ffff */
[----:B------:R-:W-:-:S00]  /*0490*/  NOP ;  /* 0x0000000000007918 */ /* 0x000fc00000000000 */
        /* <DEDUP_REMOVED lines=14> */
.L_x_1:


//--------------------- .nv.constant0.triton_poi_fused_add_convolution_2 --------------------------
	.section	.nv.constant0.triton_poi_fused_add_convolution_2,"a",@progbits
	.sectionflags	@""
	.align	4
.nv.constant0.triton_poi_fused_add_convolution_2:
	.zero		568
